	.headerflags	@"EF_CUDA_TEXMODE_UNIFIED EF_CUDA_64BIT_ADDRESS EF_CUDA_ACCELERATORS EF_CUDA_SM90 EF_CUDA_VIRTUAL_SM(EF_CUDA_SM90)"
	.elftype	@"ET_EXEC"


//--------------------- .nv.info                  --------------------------
	.section	.nv.info,"",@"SHT_CUDA_INFO"
	.align	4


	//----- nvinfo : EIATTR_REGCOUNT
	.align		4
        /*0000*/ 	.byte	0x04, 0x2f
        /*0002*/ 	.short	(.L_1 - .L_0)
	.align		4
.L_0:
        /*0004*/ 	.word	index@(triton_poi_fused_clone_12)
        /*0008*/ 	.word	0x0000000c


	//----- nvinfo : EIATTR_MIN_STACK_SIZE
	.align		4
.L_1:
        /*000c*/ 	.byte	0x04, 0x12
        /*000e*/ 	.short	(.L_3 - .L_2)
	.align		4
.L_2:
        /*0010*/ 	.word	index@(triton_poi_fused_clone_12)
        /*0014*/ 	.word	0x00000000


	//----- nvinfo : EIATTR_FRAME_SIZE
	.align		4
.L_3:
        /*0018*/ 	.byte	0x04, 0x11
        /*001a*/ 	.short	(.L_5 - .L_4)
	.align		4
.L_4:
        /*001c*/ 	.word	index@(triton_poi_fused_clone_12)
        /*0020*/ 	.word	0x00000000


	//----- nvinfo : EIATTR_MIN_STACK_SIZE
	.align		4
.L_5:
        /*0024*/ 	.byte	0x04, 0x12
        /*0026*/ 	.short	(.L_7 - .L_6)
	.align		4
.L_6:
        /*0028*/ 	.word	index@(triton_poi_fused_clone_12)
        /*002c*/ 	.word	0x00000000
.L_7:


//--------------------- .nv.info.triton_poi_fused_clone_12 --------------------------
	.section	.nv.info.triton_poi_fused_clone_12,"",@"SHT_CUDA_INFO"
	.sectionflags	@""
	.align	4


	//----- nvinfo : EIATTR_CUDA_API_VERSION
	.align		4
        /*0000*/ 	.byte	0x04, 0x37
        /*0002*/ 	.short	(.L_9 - .L_8)
.L_8:
        /*0004*/ 	.word	0x0000007c


	//----- nvinfo : EIATTR_KPARAM_INFO
	.align		4
.L_9:
        /*0008*/ 	.byte	0x04, 0x17
        /*000a*/ 	.short	(.L_11 - .L_10)
.L_10:
        /*000c*/ 	.word	0x00000000
        /*0010*/ 	.short	0x0002
        /*0012*/ 	.short	0x0010
        /*0014*/ 	.byte	0x00, 0xf0, 0x11, 0x00


	//----- nvinfo : EIATTR_KPARAM_INFO
	.align		4
.L_11:
        /*0018*/ 	.byte	0x04, 0x17
        /*001a*/ 	.short	(.L_13 - .L_12)
.L_12:
        /*001c*/ 	.word	0x00000000
        /*0020*/ 	.short	0x0001
        /*0022*/ 	.short	0x0008
        /*0024*/ 	.byte	0x00, 0xf4, 0x21, 0x00


	//----- nvinfo : EIATTR_KPARAM_INFO
	.align		4
.L_13:
        /*0028*/ 	.byte	0x04, 0x17
        /*002a*/ 	.short	(.L_15 - .L_14)
.L_14:
        /*002c*/ 	.word	0x00000000
        /*0030*/ 	.short	0x0000
        /*0032*/ 	.short	0x0000
        /*0034*/ 	.byte	0x00, 0xf4, 0x21, 0x00


	//----- nvinfo : EIATTR_SPARSE_MMA_MASK
	.align		4
.L_15:
        /*0038*/ 	.byte	0x03, 0x50
        /*003a*/ 	.short	0x0000


	//----- nvinfo : EIATTR_MAXREG_COUNT
	.align		4
        /*003c*/ 	.byte	0x03, 0x1b
        /*003e*/ 	.short	0x00ff


	//----- nvinfo : EIATTR_EXIT_INSTR_OFFSETS
	.align		4
        /*0040*/ 	.byte	0x04, 0x1c
        /*0042*/ 	.short	(.L_17 - .L_16)


	//   ....[0]....
.L_16:
        /*0044*/ 	.word	0x00000100


	//   ....[1]....
        /*0048*/ 	.word	0x00000120


	//----- nvinfo : EIATTR_REQNTID
	.align		4
.L_17:
        /*004c*/ 	.byte	0x04, 0x10
        /*004e*/ 	.short	(.L_19 - .L_18)
.L_18:
        /*0050*/ 	.word	0x00000020
        /*0054*/ 	.word	0x00000001
        /*0058*/ 	.word	0x00000001


	//----- nvinfo : EIATTR_CBANK_PARAM_SIZE
	.align		4
.L_19:
        /*005c*/ 	.byte	0x03, 0x19
        /*005e*/ 	.short	0x0014


	//----- nvinfo : EIATTR_PARAM_CBANK
	.align		4
        /*0060*/ 	.byte	0x04, 0x0a
        /*0062*/ 	.short	(.L_21 - .L_20)
	.align		4
.L_20:
        /*0064*/ 	.word	index@(.nv.constant0.triton_poi_fused_clone_12)
        /*0068*/ 	.short	0x0210
        /*006a*/ 	.short	0x0014


	//----- nvinfo : EIATTR_SW_WAR
	.align		4
.L_21:
        /*006c*/ 	.byte	0x04, 0x36
        /*006e*/ 	.short	(.L_23 - .L_22)
.L_22:
        /*0070*/ 	.word	0x00000008
.L_23:


//--------------------- .nv.callgraph             --------------------------
	.section	.nv.callgraph,"",@"SHT_CUDA_CALLGRAPH"
	.align	4
	.sectionentsize	8
	.align		4
        /*0000*/ 	.word	0x00000000
	.align		4
        /*0004*/ 	.word	0xffffffff
	.align		4
        /*0008*/ 	.word	0x00000000
	.align		4
        /*000c*/ 	.word	0xfffffffe
	.align		4
        /*0010*/ 	.word	0x00000000
	.align		4
        /*0014*/ 	.word	0xfffffffd
	.align		4
        /*0018*/ 	.word	0x00000000
	.align		4
        /*001c*/ 	.word	0xfffffffc


//--------------------- .text.triton_poi_fused_clone_12 --------------------------
	.section	.text.triton_poi_fused_clone_12,"ax",@progbits
	.align	128
        .global         triton_poi_fused_clone_12
        .type           triton_poi_fused_clone_12,@function
        .size           triton_poi_fused_clone_12,(.L_x_1 - triton_poi_fused_clone_12)
        .other          triton_poi_fused_clone_12,@"STO_CUDA_ENTRY STV_DEFAULT"
triton_poi_fused_clone_12:
.text.triton_poi_fused_clone_12:
[----:B------:R-:W0:Y:S02]  /*0000*/  LDC R1, c[0x0][0x28] ;  /* 0x00000a00ff017b82 */ /* 0x000e240000000800 */
[----:B------:R-:W1:Y:S01]  /*0010*/  S2R R6, SR_TID.X ;  /* 0x0000000000067919 */ /* 0x000e620000002100 */
[----:B------:R-:W2:Y:S01]  /*0020*/  LDC.64 R2, c[0x0][0x210] ;  /* 0x00008400ff027b82 */ /* 0x000ea20000000a00 */
[----:B------:R-:W-:Y:S01]  /*0030*/  IMAD.MOV.U32 R9, RZ, RZ, RZ ;  /* 0x000000ffff097224 */ /* 0x000fe200078e00ff */
[----:B------:R-:W-:Y:S01]  /*0040*/  ULDC.64 UR4, c[0x0][0x208] ;  /* 0x0000820000047ab9 */ /* 0x000fe20000000a00 */
[----:B------:R-:W3:Y:S01]  /*0050*/  S2R R7, SR_CTAID.X ;  /* 0x0000000000077919 */ /* 0x000ee20000002500 */
[----:B-1----:R-:W-:-:S05]  /*0060*/  LOP3.LUT R0, R6, 0x7, RZ, 0xc0, !PT ;  /* 0x0000000706007812 */ /* 0x002fca00078ec0ff */
[----:B---3--:R-:W-:-:S05]  /*0070*/  IMAD R7, R7, 0x8, R0 ;  /* 0x0000000807077824 */ /* 0x008fca00078e0200 */
[C---:B------:R-:W-:Y:S02]  /*0080*/  ISETP.GE.AND P0, PT, R7.reuse, 0x8, PT ;  /* 0x000000080700780c */ /* 0x040fe40003f06270 */
[----:B------:R-:W-:-:S05]  /*0090*/  SHF.L.U32 R5, R7, 0x4, RZ ;  /* 0x0000000407057819 */ /* 0x000fca00000006ff */
[----:B--2---:R-:W-:Y:S02]  /*00a0*/  IMAD.WIDE R2, R5, 0x4, R2 ;  /* 0x0000000405027825 */ /* 0x004fe400078e0202 */
[----:B------:R-:W1:Y:S04]  /*00b0*/  LDC.64 R4, c[0x0][0x218] ;  /* 0x00008600ff047b82 */ /* 0x000e680000000a00 */
[----:B------:R2:W5:Y:S01]  /*00c0*/  @!P0 LDG.E.EL R9, desc[UR4][R2.64] ;  /* 0x0000000402098981 */ /* 0x000562000c2e1900 */
[----:B------:R-:W-:-:S04]  /*00d0*/  LOP3.LUT P0, RZ, R6, 0x18, RZ, 0xc0, !PT ;  /* 0x0000001806ff7812 */ /* 0x000fc8000780c0ff */
[C---:B------:R-:W-:Y:S01]  /*00e0*/  ISETP.LT.AND P0, PT, R7.reuse, 0x8, !P0 ;  /* 0x000000080700780c */ /* 0x040fe20004701270 */
[----:B-1----:R-:W-:-:S12]  /*00f0*/  IMAD.WIDE R4, R7, 0x4, R4 ;  /* 0x0000000407047825 */ /* 0x002fd800078e0204 */
[----:B--2---:R-:W-:Y:S05]  /*0100*/  @!P0 EXIT ;  /* 0x000000000000894d */ /* 0x004fea0003800000 */
[----:B-----5:R-:W-:Y:S01]  /*0110*/  STG.E desc[UR4][R4.64], R9 ;  /* 0x0000000904007986 */ /* 0x020fe2000c101904 */
[----:B------:R-:W-:Y:S05]  /*0120*/  EXIT ;  /* 0x000000000000794d */ /* 0x000fea0003800000 */
.L_x_0:
[----:B------:R-:W-:-:S00]  /*0130*/  BRA `(.L_x_0) ;  /* 0xfffffffc00fc7947 */ /* 0x000fc0000383ffff */
[----:B------:R-:W-:-:S00]  /*0140*/  NOP ;  /* 0x0000000000007918 */ /* 0x000fc00000000000 */
        /* <DEDUP_REMOVED lines=11> */
.L_x_1:


//--------------------- .nv.constant0.triton_poi_fused_clone_12 --------------------------
	.section	.nv.constant0.triton_poi_fused_clone_12,"a",@progbits
	.sectionflags	@""
	.align	4
.nv.constant0.triton_poi_fused_clone_12:
	.zero		548
